//
// Generated by NVIDIA NVVM Compiler
//
// Compiler Build ID: CL-36424714
// Cuda compilation tools, release 13.0, V13.0.88
// Based on NVVM 20.0.0
//

.version 9.0
.target sm_100
.address_size 64

	// .globl	_ZN3cub18CUB_300001_SM_10006detail11EmptyKernelIvEEvv
.global .align 1 .b8 _ZN41_INTERNAL_3da5bfd3_4_k_cu_b0b035f5_1871784cuda3std3__45__cpo5beginE[1];
.global .align 1 .b8 _ZN41_INTERNAL_3da5bfd3_4_k_cu_b0b035f5_1871784cuda3std3__45__cpo3endE[1];
.global .align 1 .b8 _ZN41_INTERNAL_3da5bfd3_4_k_cu_b0b035f5_1871784cuda3std3__45__cpo6cbeginE[1];
.global .align 1 .b8 _ZN41_INTERNAL_3da5bfd3_4_k_cu_b0b035f5_1871784cuda3std3__45__cpo4cendE[1];
.global .align 1 .b8 _ZN41_INTERNAL_3da5bfd3_4_k_cu_b0b035f5_1871784cuda3std3__45__cpo6rbeginE[1];
.global .align 1 .b8 _ZN41_INTERNAL_3da5bfd3_4_k_cu_b0b035f5_1871784cuda3std3__45__cpo4rendE[1];
.global .align 1 .b8 _ZN41_INTERNAL_3da5bfd3_4_k_cu_b0b035f5_1871784cuda3std3__45__cpo7crbeginE[1];
.global .align 1 .b8 _ZN41_INTERNAL_3da5bfd3_4_k_cu_b0b035f5_1871784cuda3std3__45__cpo5crendE[1];
.global .align 1 .b8 _ZN41_INTERNAL_3da5bfd3_4_k_cu_b0b035f5_1871784cuda3std3__443_GLOBAL__N__3da5bfd3_4_k_cu_b0b035f5_1871786ignoreE[1];
.global .align 1 .b8 _ZN41_INTERNAL_3da5bfd3_4_k_cu_b0b035f5_1871784cuda3std3__419piecewise_constructE[1];
.global .align 1 .b8 _ZN41_INTERNAL_3da5bfd3_4_k_cu_b0b035f5_1871784cuda3std3__48in_placeE[1];
.global .align 1 .b8 _ZN41_INTERNAL_3da5bfd3_4_k_cu_b0b035f5_1871784cuda3std3__420unreachable_sentinelE[1];
.global .align 1 .b8 _ZN41_INTERNAL_3da5bfd3_4_k_cu_b0b035f5_1871784cuda3std3__47nulloptE[1];
.global .align 1 .b8 _ZN41_INTERNAL_3da5bfd3_4_k_cu_b0b035f5_1871784cuda3std3__48unexpectE[1];
.global .align 1 .b8 _ZN41_INTERNAL_3da5bfd3_4_k_cu_b0b035f5_1871784cuda3std6ranges3__45__cpo4swapE[1];
.global .align 1 .b8 _ZN41_INTERNAL_3da5bfd3_4_k_cu_b0b035f5_1871784cuda3std6ranges3__45__cpo9iter_moveE[1];
.global .align 1 .b8 _ZN41_INTERNAL_3da5bfd3_4_k_cu_b0b035f5_1871784cuda3std6ranges3__45__cpo5beginE[1];
.global .align 1 .b8 _ZN41_INTERNAL_3da5bfd3_4_k_cu_b0b035f5_1871784cuda3std6ranges3__45__cpo3endE[1];
.global .align 1 .b8 _ZN41_INTERNAL_3da5bfd3_4_k_cu_b0b035f5_1871784cuda3std6ranges3__45__cpo6cbeginE[1];
.global .align 1 .b8 _ZN41_INTERNAL_3da5bfd3_4_k_cu_b0b035f5_1871784cuda3std6ranges3__45__cpo4cendE[1];
.global .align 1 .b8 _ZN41_INTERNAL_3da5bfd3_4_k_cu_b0b035f5_1871784cuda3std6ranges3__45__cpo7advanceE[1];
.global .align 1 .b8 _ZN41_INTERNAL_3da5bfd3_4_k_cu_b0b035f5_1871784cuda3std6ranges3__45__cpo9iter_swapE[1];
.global .align 1 .b8 _ZN41_INTERNAL_3da5bfd3_4_k_cu_b0b035f5_1871784cuda3std6ranges3__45__cpo4nextE[1];
.global .align 1 .b8 _ZN41_INTERNAL_3da5bfd3_4_k_cu_b0b035f5_1871784cuda3std6ranges3__45__cpo4prevE[1];
.global .align 1 .b8 _ZN41_INTERNAL_3da5bfd3_4_k_cu_b0b035f5_1871784cuda3std6ranges3__45__cpo4dataE[1];
.global .align 1 .b8 _ZN41_INTERNAL_3da5bfd3_4_k_cu_b0b035f5_1871784cuda3std6ranges3__45__cpo5cdataE[1];
.global .align 1 .b8 _ZN41_INTERNAL_3da5bfd3_4_k_cu_b0b035f5_1871784cuda3std6ranges3__45__cpo4sizeE[1];
.global .align 1 .b8 _ZN41_INTERNAL_3da5bfd3_4_k_cu_b0b035f5_1871784cuda3std6ranges3__45__cpo5ssizeE[1];
.global .align 1 .b8 _ZN41_INTERNAL_3da5bfd3_4_k_cu_b0b035f5_1871784cuda3std6ranges3__45__cpo8distanceE[1];
.global .align 1 .b8 _ZN41_INTERNAL_3da5bfd3_4_k_cu_b0b035f5_1871786thrust24THRUST_300001_SM_1000_NS6system6detail10sequential3seqE[1];
.global .align 1 .b8 _ZN41_INTERNAL_3da5bfd3_4_k_cu_b0b035f5_1871786thrust24THRUST_300001_SM_1000_NS12placeholders2_1E[1];
.global .align 1 .b8 _ZN41_INTERNAL_3da5bfd3_4_k_cu_b0b035f5_1871786thrust24THRUST_300001_SM_1000_NS12placeholders2_2E[1];
.global .align 1 .b8 _ZN41_INTERNAL_3da5bfd3_4_k_cu_b0b035f5_1871786thrust24THRUST_300001_SM_1000_NS12placeholders2_3E[1];
.global .align 1 .b8 _ZN41_INTERNAL_3da5bfd3_4_k_cu_b0b035f5_1871786thrust24THRUST_300001_SM_1000_NS12placeholders2_4E[1];
.global .align 1 .b8 _ZN41_INTERNAL_3da5bfd3_4_k_cu_b0b035f5_1871786thrust24THRUST_300001_SM_1000_NS12placeholders2_5E[1];
.global .align 1 .b8 _ZN41_INTERNAL_3da5bfd3_4_k_cu_b0b035f5_1871786thrust24THRUST_300001_SM_1000_NS12placeholders2_6E[1];
.global .align 1 .b8 _ZN41_INTERNAL_3da5bfd3_4_k_cu_b0b035f5_1871786thrust24THRUST_300001_SM_1000_NS12placeholders2_7E[1];
.global .align 1 .b8 _ZN41_INTERNAL_3da5bfd3_4_k_cu_b0b035f5_1871786thrust24THRUST_300001_SM_1000_NS12placeholders2_8E[1];
.global .align 1 .b8 _ZN41_INTERNAL_3da5bfd3_4_k_cu_b0b035f5_1871786thrust24THRUST_300001_SM_1000_NS12placeholders2_9E[1];
.global .align 1 .b8 _ZN41_INTERNAL_3da5bfd3_4_k_cu_b0b035f5_1871786thrust24THRUST_300001_SM_1000_NS12placeholders3_10E[1];

.visible .entry _ZN3cub18CUB_300001_SM_10006detail11EmptyKernelIvEEvv()
{


	ret;

}


// ===== COMPILED SASS (sm_100) =====

	.target	sm_100

	.elftype	@"ET_EXEC"


//--------------------- .note.nv.tkinfo           --------------------------
	.section	.note.nv.tkinfo,"",@"SHT_NOTE"
	.sectionflags	@"SHF_NOTE_NV_TKINFO"
	.tkinfo
        /*0018*/ 	.word	0x00000002
        /*0030*/ 	.string	""
        /*0030*/ 	.string	"ptxas"
        /*0030*/ 	.string	"Cuda compilation tools, release 13.0, V13.0.88"
        /*0030*/ 	.string	"Build cuda_13.0.r13.0/compiler.36424714_0"
        /*0030*/ 	.string	"-arch sm_100 -m 64 "



//--------------------- .note.nv.cuinfo           --------------------------
	.section	.note.nv.cuinfo,"",@"SHT_NOTE"
	.sectionflags	@"SHF_NOTE_NV_CUINFO"
        /*0018*/ 	.short	0x0002
        /*001a*/ 	.short	0x0064
        /*001c*/ 	.short	0x0082
	.zero		2


//--------------------- .nv.info                  --------------------------
	.section	.nv.info,"",@"SHT_CUDA_INFO"
	.align	4


	//----- nvinfo : EIATTR_REGCOUNT
	.align		4
        /*0000*/ 	.byte	0x04, 0x2f
        /*0002*/ 	.short	(.L_41 - .L_40)
	.align		4
.L_40:
        /*0004*/ 	.word	index@(_ZN3cub18CUB_300001_SM_10006detail11EmptyKernelIvEEvv)
        /*0008*/ 	.word	0x00000004


	//----- nvinfo : EIATTR_FRAME_SIZE
	.align		4
.L_41:
        /*000c*/ 	.byte	0x04, 0x11
        /*000e*/ 	.short	(.L_43 - .L_42)
	.align		4
.L_42:
        /*0010*/ 	.word	index@(_ZN3cub18CUB_300001_SM_10006detail11EmptyKernelIvEEvv)
        /*0014*/ 	.word	0x00000000


	//----- nvinfo : EIATTR_MIN_STACK_SIZE
	.align		4
.L_43:
        /*0018*/ 	.byte	0x04, 0x12
        /*001a*/ 	.short	(.L_45 - .L_44)
	.align		4
.L_44:
        /*001c*/ 	.word	index@(_ZN3cub18CUB_300001_SM_10006detail11EmptyKernelIvEEvv)
        /*0020*/ 	.word	0x00000000
.L_45:


//--------------------- .nv.compat                --------------------------
	.section	.nv.compat,"",@"SHT_CUDA_COMPAT_INFO"
	.align	4
        /*0000*/ 	.byte	0x02, 0x09, 0x00, 0x00, 0x02, 0x02, 0x01, 0x00, 0x02, 0x05, 0x05, 0x00, 0x03, 0x07, 0x01, 0x01
        /*0010*/ 	.byte	0x02, 0x03, 0x00, 0x00, 0x02, 0x06, 0x01, 0x00, 0x04, 0x0b, 0x08, 0x00, 0x09, 0x00, 0x00, 0x00
        /*0020*/ 	.byte	0x00, 0x00, 0x00, 0x00


//--------------------- .nv.info._ZN3cub18CUB_300001_SM_10006detail11EmptyKernelIvEEvv --------------------------
	.section	.nv.info._ZN3cub18CUB_300001_SM_10006detail11EmptyKernelIvEEvv,"",@"SHT_CUDA_INFO"
	.sectionflags	@""
	.align	4


	//----- nvinfo : EIATTR_CUDA_API_VERSION
	.align		4
        /*0000*/ 	.byte	0x04, 0x37
        /*0002*/ 	.short	(.L_47 - .L_46)
.L_46:
        /*0004*/ 	.word	0x00000082


	//----- nvinfo : EIATTR_SPARSE_MMA_MASK
	.align		4
.L_47:
        /*0008*/ 	.byte	0x03, 0x50
        /*000a*/ 	.short	0x0000


	//----- nvinfo : EIATTR_MAXREG_COUNT
	.align		4
        /*000c*/ 	.byte	0x03, 0x1b
        /*000e*/ 	.short	0x00ff


	//----- nvinfo : EIATTR_MERCURY_ISA_VERSION
	.align		4
        /*0010*/ 	.byte	0x03, 0x5f
        /*0012*/ 	.short	0x0101


	//----- nvinfo : EIATTR_VRC_CTA_INIT_COUNT
	.align		4
        /*0014*/ 	.byte	0x02, 0x4a
	.zero		1
	.zero		1


	//----- nvinfo : EIATTR_EXIT_INSTR_OFFSETS
	.align		4
        /*0018*/ 	.byte	0x04, 0x1c
        /*001a*/ 	.short	(.L_49 - .L_48)


	//   ....[0]....
.L_48:
        /*001c*/ 	.word	0x00000010


	//----- nvinfo : EIATTR_SW_WAR
	.align		4
.L_49:
        /*0020*/ 	.byte	0x04, 0x36
        /*0022*/ 	.short	(.L_51 - .L_50)
.L_50:
        /*0024*/ 	.word	0x00000008
.L_51:


//--------------------- .nv.callgraph             --------------------------
	.section	.nv.callgraph,"",@"SHT_CUDA_CALLGRAPH"
	.align	4
	.sectionentsize	8
	.align		4
        /*0000*/ 	.word	0x00000000
	.align		4
        /*0004*/ 	.word	0xffffffff
	.align		4
        /*0008*/ 	.word	0x00000000
	.align		4
        /*000c*/ 	.word	0xfffffffe
	.align		4
        /*0010*/ 	.word	0x00000000
	.align		4
        /*0014*/ 	.word	0xfffffffd
	.align		4
        /*0018*/ 	.word	0x00000000
	.align		4
        /*001c*/ 	.word	0xfffffffc


//--------------------- .nv.constant4             --------------------------
	.section	.nv.constant4,"a",@progbits
	.align	8
	.align		8
.nv.constant4:
        /*0000*/ 	.dword	_ZN41_INTERNAL_3da5bfd3_4_k_cu_b0b035f5_1874624cuda3std3__45__cpo5beginE
	.align		8
        /*0008*/ 	.dword	_ZN41_INTERNAL_3da5bfd3_4_k_cu_b0b035f5_1874624cuda3std3__45__cpo3endE
	.align		8
        /*0010*/ 	.dword	_ZN41_INTERNAL_3da5bfd3_4_k_cu_b0b035f5_1874624cuda3std3__45__cpo6cbeginE
	.align		8
        /*0018*/ 	.dword	_ZN41_INTERNAL_3da5bfd3_4_k_cu_b0b035f5_1874624cuda3std3__45__cpo4cendE
	.align		8
        /*0020*/ 	.dword	_ZN41_INTERNAL_3da5bfd3_4_k_cu_b0b035f5_1874624cuda3std3__45__cpo6rbeginE
	.align		8
        /*0028*/ 	.dword	_ZN41_INTERNAL_3da5bfd3_4_k_cu_b0b035f5_1874624cuda3std3__45__cpo4rendE
	.align		8
        /*0030*/ 	.dword	_ZN41_INTERNAL_3da5bfd3_4_k_cu_b0b035f5_1874624cuda3std3__45__cpo7crbeginE
	.align		8
        /*0038*/ 	.dword	_ZN41_INTERNAL_3da5bfd3_4_k_cu_b0b035f5_1874624cuda3std3__45__cpo5crendE
	.align		8
        /*0040*/ 	.dword	_ZN41_INTERNAL_3da5bfd3_4_k_cu_b0b035f5_1874624cuda3std3__443_GLOBAL__N__3da5bfd3_4_k_cu_b0b035f5_1874626ignoreE
	.align		8
        /*0048*/ 	.dword	_ZN41_INTERNAL_3da5bfd3_4_k_cu_b0b035f5_1874624cuda3std3__419piecewise_constructE
	.align		8
        /*0050*/ 	.dword	_ZN41_INTERNAL_3da5bfd3_4_k_cu_b0b035f5_1874624cuda3std3__48in_placeE
	.align		8
        /*0058*/ 	.dword	_ZN41_INTERNAL_3da5bfd3_4_k_cu_b0b035f5_1874624cuda3std3__420unreachable_sentinelE
	.align		8
        /*0060*/ 	.dword	_ZN41_INTERNAL_3da5bfd3_4_k_cu_b0b035f5_1874624cuda3std3__47nulloptE
	.align		8
        /*0068*/ 	.dword	_ZN41_INTERNAL_3da5bfd3_4_k_cu_b0b035f5_1874624cuda3std3__48unexpectE
	.align		8
        /*0070*/ 	.dword	_ZN41_INTERNAL_3da5bfd3_4_k_cu_b0b035f5_1874624cuda3std6ranges3__45__cpo4swapE
	.align		8
        /*0078*/ 	.dword	_ZN41_INTERNAL_3da5bfd3_4_k_cu_b0b035f5_1874624cuda3std6ranges3__45__cpo9iter_moveE
	.align		8
        /*0080*/ 	.dword	_ZN41_INTERNAL_3da5bfd3_4_k_cu_b0b035f5_1874624cuda3std6ranges3__45__cpo5beginE
	.align		8
        /*0088*/ 	.dword	_ZN41_INTERNAL_3da5bfd3_4_k_cu_b0b035f5_1874624cuda3std6ranges3__45__cpo3endE
	.align		8
        /*0090*/ 	.dword	_ZN41_INTERNAL_3da5bfd3_4_k_cu_b0b035f5_1874624cuda3std6ranges3__45__cpo6cbeginE
	.align		8
        /*0098*/ 	.dword	_ZN41_INTERNAL_3da5bfd3_4_k_cu_b0b035f5_1874624cuda3std6ranges3__45__cpo4cendE
	.align		8
        /*00a0*/ 	.dword	_ZN41_INTERNAL_3da5bfd3_4_k_cu_b0b035f5_1874624cuda3std6ranges3__45__cpo7advanceE
	.align		8
        /*00a8*/ 	.dword	_ZN41_INTERNAL_3da5bfd3_4_k_cu_b0b035f5_1874624cuda3std6ranges3__45__cpo9iter_swapE
	.align		8
        /*00b0*/ 	.dword	_ZN41_INTERNAL_3da5bfd3_4_k_cu_b0b035f5_1874624cuda3std6ranges3__45__cpo4nextE
	.align		8
        /*00b8*/ 	.dword	_ZN41_INTERNAL_3da5bfd3_4_k_cu_b0b035f5_1874624cuda3std6ranges3__45__cpo4prevE
	.align		8
        /*00c0*/ 	.dword	_ZN41_INTERNAL_3da5bfd3_4_k_cu_b0b035f5_1874624cuda3std6ranges3__45__cpo4dataE
	.align		8
        /*00c8*/ 	.dword	_ZN41_INTERNAL_3da5bfd3_4_k_cu_b0b035f5_1874624cuda3std6ranges3__45__cpo5cdataE
	.align		8
        /*00d0*/ 	.dword	_ZN41_INTERNAL_3da5bfd3_4_k_cu_b0b035f5_1874624cuda3std6ranges3__45__cpo4sizeE
	.align		8
        /*00d8*/ 	.dword	_ZN41_INTERNAL_3da5bfd3_4_k_cu_b0b035f5_1874624cuda3std6ranges3__45__cpo5ssizeE
	.align		8
        /*00e0*/ 	.dword	_ZN41_INTERNAL_3da5bfd3_4_k_cu_b0b035f5_1874624cuda3std6ranges3__45__cpo8distanceE
	.align		8
        /*00e8*/ 	.dword	_ZN41_INTERNAL_3da5bfd3_4_k_cu_b0b035f5_1874626thrust24THRUST_300001_SM_1000_NS6system6detail10sequential3seqE
	.align		8
        /*00f0*/ 	.dword	_ZN41_INTERNAL_3da5bfd3_4_k_cu_b0b035f5_1874626thrust24THRUST_300001_SM_1000_NS12placeholders2_1E
	.align		8
        /*00f8*/ 	.dword	_ZN41_INTERNAL_3da5bfd3_4_k_cu_b0b035f5_1874626thrust24THRUST_300001_SM_1000_NS12placeholders2_2E
	.align		8
        /*0100*/ 	.dword	_ZN41_INTERNAL_3da5bfd3_4_k_cu_b0b035f5_1874626thrust24THRUST_300001_SM_1000_NS12placeholders2_3E
	.align		8
        /*0108*/ 	.dword	_ZN41_INTERNAL_3da5bfd3_4_k_cu_b0b035f5_1874626thrust24THRUST_300001_SM_1000_NS12placeholders2_4E
	.align		8
        /*0110*/ 	.dword	_ZN41_INTERNAL_3da5bfd3_4_k_cu_b0b035f5_1874626thrust24THRUST_300001_SM_1000_NS12placeholders2_5E
	.align		8
        /*0118*/ 	.dword	_ZN41_INTERNAL_3da5bfd3_4_k_cu_b0b035f5_1874626thrust24THRUST_300001_SM_1000_NS12placeholders2_6E
	.align		8
        /*0120*/ 	.dword	_ZN41_INTERNAL_3da5bfd3_4_k_cu_b0b035f5_1874626thrust24THRUST_300001_SM_1000_NS12placeholders2_7E
	.align		8
        /*0128*/ 	.dword	_ZN41_INTERNAL_3da5bfd3_4_k_cu_b0b035f5_1874626thrust24THRUST_300001_SM_1000_NS12placeholders2_8E
	.align		8
        /*0130*/ 	.dword	_ZN41_INTERNAL_3da5bfd3_4_k_cu_b0b035f5_1874626thrust24THRUST_300001_SM_1000_NS12placeholders2_9E
	.align		8
        /*0138*/ 	.dword	_ZN41_INTERNAL_3da5bfd3_4_k_cu_b0b035f5_1874626thrust24THRUST_300001_SM_1000_NS12placeholders3_10E


//--------------------- .text._ZN3cub18CUB_300001_SM_10006detail11EmptyKernelIvEEvv --------------------------
	.section	.text._ZN3cub18CUB_300001_SM_10006detail11EmptyKernelIvEEvv,"ax",@progbits
	.align	128
        .global         _ZN3cub18CUB_300001_SM_10006detail11EmptyKernelIvEEvv
        .type           _ZN3cub18CUB_300001_SM_10006detail11EmptyKernelIvEEvv,@function
        .size           _ZN3cub18CUB_300001_SM_10006detail11EmptyKernelIvEEvv,(.L_x_1 - _ZN3cub18CUB_300001_SM_10006detail11EmptyKernelIvEEvv)
        .other          _ZN3cub18CUB_300001_SM_10006detail11EmptyKernelIvEEvv,@"STO_CUDA_ENTRY STV_DEFAULT"
_ZN3cub18CUB_300001_SM_10006detail11EmptyKernelIvEEvv:
.text._ZN3cub18CUB_300001_SM_10006detail11EmptyKernelIvEEvv:
[----:B------:R-:W-:Y:S01]  /*0000*/  LDC R1, c[0x0][0x37c] ;  /* 0x0000df00ff017b82 */ /* 0x000fe20000000800 */
[----:B------:R-:W-:Y:S05]  /*0010*/  EXIT ;  /* 0x000000000000794d */ /* 0x000fea0003800000 */
.L_x_0:
[----:B------:R-:W-:-:S00]  /*0020*/  BRA `(.L_x_0) ;  /* 0xfffffffc00fc7947 */ /* 0x000fc0000383ffff */
[----:B------:R-:W-:-:S00]  /*0030*/  NOP ;  /* 0x0000000000007918 */ /* 0x000fc00000000000 */
        /* <DEDUP_REMOVED lines=12> */
.L_x_1:


//--------------------- .nv.shared.reserved.0     --------------------------
	.section	.nv.shared.reserved.0,"aw",@nobits
	.weak		__nv_reservedSMEM_offset_0_alias
	.size		__nv_reservedSMEM_offset_0_alias, 0, 64
	.other		__nv_reservedSMEM_offset_0_alias,@"STO_CUDA_RESERVED_SHARED STV_DEFAULT"
__nv_reservedSMEM_offset_0_alias:
	.zero		0
	.zero		64


//--------------------- .nv.global                --------------------------
	.section	.nv.global,"aw",@nobits
.nv.global:
	.type		_ZN41_INTERNAL_3da5bfd3_4_k_cu_b0b035f5_1874626thrust24THRUST_300001_SM_1000_NS12placeholders2_5E,@object
	.size		_ZN41_INTERNAL_3da5bfd3_4_k_cu_b0b035f5_1874626thrust24THRUST_300001_SM_1000_NS12placeholders2_5E,(_ZN41_INTERNAL_3da5bfd3_4_k_cu_b0b035f5_1874624cuda3std3__45__cpo6cbeginE - _ZN41_INTERNAL_3da5bfd3_4_k_cu_b0b035f5_1874626thrust24THRUST_300001_SM_1000_NS12placeholders2_5E)
_ZN41_INTERNAL_3da5bfd3_4_k_cu_b0b035f5_1874626thrust24THRUST_300001_SM_1000_NS12placeholders2_5E:
	.zero		1
	.type		_ZN41_INTERNAL_3da5bfd3_4_k_cu_b0b035f5_1874624cuda3std3__45__cpo6cbeginE,@object
	.size		_ZN41_INTERNAL_3da5bfd3_4_k_cu_b0b035f5_1874624cuda3std3__45__cpo6cbeginE,(_ZN41_INTERNAL_3da5bfd3_4_k_cu_b0b035f5_1874624cuda3std6ranges3__45__cpo6cbeginE - _ZN41_INTERNAL_3da5bfd3_4_k_cu_b0b035f5_1874624cuda3std3__45__cpo6cbeginE)
_ZN41_INTERNAL_3da5bfd3_4_k_cu_b0b035f5_1874624cuda3std3__45__cpo6cbeginE:
	.zero		1
	.type		_ZN41_INTERNAL_3da5bfd3_4_k_cu_b0b035f5_1874624cuda3std6ranges3__45__cpo6cbeginE,@object
	.size		_ZN41_INTERNAL_3da5bfd3_4_k_cu_b0b035f5_1874624cuda3std6ranges3__45__cpo6cbeginE,(_ZN41_INTERNAL_3da5bfd3_4_k_cu_b0b035f5_1874624cuda3std3__48in_placeE - _ZN41_INTERNAL_3da5bfd3_4_k_cu_b0b035f5_1874624cuda3std6ranges3__45__cpo6cbeginE)
_ZN41_INTERNAL_3da5bfd3_4_k_cu_b0b035f5_1874624cuda3std6ranges3__45__cpo6cbeginE:
	.zero		1
	.type		_ZN41_INTERNAL_3da5bfd3_4_k_cu_b0b035f5_1874624cuda3std3__48in_placeE,@object
	.size		_ZN41_INTERNAL_3da5bfd3_4_k_cu_b0b035f5_1874624cuda3std3__48in_placeE,(_ZN41_INTERNAL_3da5bfd3_4_k_cu_b0b035f5_1874624cuda3std6ranges3__45__cpo4sizeE - _ZN41_INTERNAL_3da5bfd3_4_k_cu_b0b035f5_1874624cuda3std3__48in_placeE)
_ZN41_INTERNAL_3da5bfd3_4_k_cu_b0b035f5_1874624cuda3std3__48in_placeE:
	.zero		1
	.type		_ZN41_INTERNAL_3da5bfd3_4_k_cu_b0b035f5_1874624cuda3std6ranges3__45__cpo4sizeE,@object
	.size		_ZN41_INTERNAL_3da5bfd3_4_k_cu_b0b035f5_1874624cuda3std6ranges3__45__cpo4sizeE,(_ZN41_INTERNAL_3da5bfd3_4_k_cu_b0b035f5_1874626thrust24THRUST_300001_SM_1000_NS12placeholders2_9E - _ZN41_INTERNAL_3da5bfd3_4_k_cu_b0b035f5_1874624cuda3std6ranges3__45__cpo4sizeE)
_ZN41_INTERNAL_3da5bfd3_4_k_cu_b0b035f5_1874624cuda3std6ranges3__45__cpo4sizeE:
	.zero		1
	.type		_ZN41_INTERNAL_3da5bfd3_4_k_cu_b0b035f5_1874626thrust24THRUST_300001_SM_1000_NS12placeholders2_9E,@object
	.size		_ZN41_INTERNAL_3da5bfd3_4_k_cu_b0b035f5_1874626thrust24THRUST_300001_SM_1000_NS12placeholders2_9E,(_ZN41_INTERNAL_3da5bfd3_4_k_cu_b0b035f5_1874624cuda3std3__45__cpo7crbeginE - _ZN41_INTERNAL_3da5bfd3_4_k_cu_b0b035f5_1874626thrust24THRUST_300001_SM_1000_NS12placeholders2_9E)
_ZN41_INTERNAL_3da5bfd3_4_k_cu_b0b035f5_1874626thrust24THRUST_300001_SM_1000_NS12placeholders2_9E:
	.zero		1
	.type		_ZN41_INTERNAL_3da5bfd3_4_k_cu_b0b035f5_1874624cuda3std3__45__cpo7crbeginE,@object
	.size		_ZN41_INTERNAL_3da5bfd3_4_k_cu_b0b035f5_1874624cuda3std3__45__cpo7crbeginE,(_ZN41_INTERNAL_3da5bfd3_4_k_cu_b0b035f5_1874624cuda3std6ranges3__45__cpo4nextE - _ZN41_INTERNAL_3da5bfd3_4_k_cu_b0b035f5_1874624cuda3std3__45__cpo7crbeginE)
_ZN41_INTERNAL_3da5bfd3_4_k_cu_b0b035f5_1874624cuda3std3__45__cpo7crbeginE:
	.zero		1
	.type		_ZN41_INTERNAL_3da5bfd3_4_k_cu_b0b035f5_1874624cuda3std6ranges3__45__cpo4nextE,@object
	.size		_ZN41_INTERNAL_3da5bfd3_4_k_cu_b0b035f5_1874624cuda3std6ranges3__45__cpo4nextE,(_ZN41_INTERNAL_3da5bfd3_4_k_cu_b0b035f5_1874624cuda3std6ranges3__45__cpo4swapE - _ZN41_INTERNAL_3da5bfd3_4_k_cu_b0b035f5_1874624cuda3std6ranges3__45__cpo4nextE)
_ZN41_INTERNAL_3da5bfd3_4_k_cu_b0b035f5_1874624cuda3std6ranges3__45__cpo4nextE:
	.zero		1
	.type		_ZN41_INTERNAL_3da5bfd3_4_k_cu_b0b035f5_1874624cuda3std6ranges3__45__cpo4swapE,@object
	.size		_ZN41_INTERNAL_3da5bfd3_4_k_cu_b0b035f5_1874624cuda3std6ranges3__45__cpo4swapE,(_ZN41_INTERNAL_3da5bfd3_4_k_cu_b0b035f5_1874626thrust24THRUST_300001_SM_1000_NS12placeholders2_1E - _ZN41_INTERNAL_3da5bfd3_4_k_cu_b0b035f5_1874624cuda3std6ranges3__45__cpo4swapE)
_ZN41_INTERNAL_3da5bfd3_4_k_cu_b0b035f5_1874624cuda3std6ranges3__45__cpo4swapE:
	.zero		1
	.type		_ZN41_INTERNAL_3da5bfd3_4_k_cu_b0b035f5_1874626thrust24THRUST_300001_SM_1000_NS12placeholders2_1E,@object
	.size		_ZN41_INTERNAL_3da5bfd3_4_k_cu_b0b035f5_1874626thrust24THRUST_300001_SM_1000_NS12placeholders2_1E,(_ZN41_INTERNAL_3da5bfd3_4_k_cu_b0b035f5_1874626thrust24THRUST_300001_SM_1000_NS12placeholders2_3E - _ZN41_INTERNAL_3da5bfd3_4_k_cu_b0b035f5_1874626thrust24THRUST_300001_SM_1000_NS12placeholders2_1E)
_ZN41_INTERNAL_3da5bfd3_4_k_cu_b0b035f5_1874626thrust24THRUST_300001_SM_1000_NS12placeholders2_1E:
	.zero		1
	.type		_ZN41_INTERNAL_3da5bfd3_4_k_cu_b0b035f5_1874626thrust24THRUST_300001_SM_1000_NS12placeholders2_3E,@object
	.size		_ZN41_INTERNAL_3da5bfd3_4_k_cu_b0b035f5_1874626thrust24THRUST_300001_SM_1000_NS12placeholders2_3E,(_ZN41_INTERNAL_3da5bfd3_4_k_cu_b0b035f5_1874624cuda3std3__45__cpo5beginE - _ZN41_INTERNAL_3da5bfd3_4_k_cu_b0b035f5_1874626thrust24THRUST_300001_SM_1000_NS12placeholders2_3E)
_ZN41_INTERNAL_3da5bfd3_4_k_cu_b0b035f5_1874626thrust24THRUST_300001_SM_1000_NS12placeholders2_3E:
	.zero		1
	.type		_ZN41_INTERNAL_3da5bfd3_4_k_cu_b0b035f5_1874624cuda3std3__45__cpo5beginE,@object
	.size		_ZN41_INTERNAL_3da5bfd3_4_k_cu_b0b035f5_1874624cuda3std3__45__cpo5beginE,(_ZN41_INTERNAL_3da5bfd3_4_k_cu_b0b035f5_1874624cuda3std6ranges3__45__cpo5beginE - _ZN41_INTERNAL_3da5bfd3_4_k_cu_b0b035f5_1874624cuda3std3__45__cpo5beginE)
_ZN41_INTERNAL_3da5bfd3_4_k_cu_b0b035f5_1874624cuda3std3__45__cpo5beginE:
	.zero		1
	.type		_ZN41_INTERNAL_3da5bfd3_4_k_cu_b0b035f5_1874624cuda3std6ranges3__45__cpo5beginE,@object
	.size		_ZN41_INTERNAL_3da5bfd3_4_k_cu_b0b035f5_1874624cuda3std6ranges3__45__cpo5beginE,(_ZN41_INTERNAL_3da5bfd3_4_k_cu_b0b035f5_1874624cuda3std3__443_GLOBAL__N__3da5bfd3_4_k_cu_b0b035f5_1874626ignoreE - _ZN41_INTERNAL_3da5bfd3_4_k_cu_b0b035f5_1874624cuda3std6ranges3__45__cpo5beginE)
_ZN41_INTERNAL_3da5bfd3_4_k_cu_b0b035f5_1874624cuda3std6ranges3__45__cpo5beginE:
	.zero		1
	.type		_ZN41_INTERNAL_3da5bfd3_4_k_cu_b0b035f5_1874624cuda3std3__443_GLOBAL__N__3da5bfd3_4_k_cu_b0b035f5_1874626ignoreE,@object
	.size		_ZN41_INTERNAL_3da5bfd3_4_k_cu_b0b035f5_1874624cuda3std3__443_GLOBAL__N__3da5bfd3_4_k_cu_b0b035f5_1874626ignoreE,(_ZN41_INTERNAL_3da5bfd3_4_k_cu_b0b035f5_1874624cuda3std6ranges3__45__cpo4dataE - _ZN41_INTERNAL_3da5bfd3_4_k_cu_b0b035f5_1874624cuda3std3__443_GLOBAL__N__3da5bfd3_4_k_cu_b0b035f5_1874626ignoreE)
_ZN41_INTERNAL_3da5bfd3_4_k_cu_b0b035f5_1874624cuda3std3__443_GLOBAL__N__3da5bfd3_4_k_cu_b0b035f5_1874626ignoreE:
	.zero		1
	.type		_ZN41_INTERNAL_3da5bfd3_4_k_cu_b0b035f5_1874624cuda3std6ranges3__45__cpo4dataE,@object
	.size		_ZN41_INTERNAL_3da5bfd3_4_k_cu_b0b035f5_1874624cuda3std6ranges3__45__cpo4dataE,(_ZN41_INTERNAL_3da5bfd3_4_k_cu_b0b035f5_1874626thrust24THRUST_300001_SM_1000_NS12placeholders2_7E - _ZN41_INTERNAL_3da5bfd3_4_k_cu_b0b035f5_1874624cuda3std6ranges3__45__cpo4dataE)
_ZN41_INTERNAL_3da5bfd3_4_k_cu_b0b035f5_1874624cuda3std6ranges3__45__cpo4dataE:
	.zero		1
	.type		_ZN41_INTERNAL_3da5bfd3_4_k_cu_b0b035f5_1874626thrust24THRUST_300001_SM_1000_NS12placeholders2_7E,@object
	.size		_ZN41_INTERNAL_3da5bfd3_4_k_cu_b0b035f5_1874626thrust24THRUST_300001_SM_1000_NS12placeholders2_7E,(_ZN41_INTERNAL_3da5bfd3_4_k_cu_b0b035f5_1874624cuda3std3__45__cpo6rbeginE - _ZN41_INTERNAL_3da5bfd3_4_k_cu_b0b035f5_1874626thrust24THRUST_300001_SM_1000_NS12placeholders2_7E)
_ZN41_INTERNAL_3da5bfd3_4_k_cu_b0b035f5_1874626thrust24THRUST_300001_SM_1000_NS12placeholders2_7E:
	.zero		1
	.type		_ZN41_INTERNAL_3da5bfd3_4_k_cu_b0b035f5_1874624cuda3std3__45__cpo6rbeginE,@object
	.size		_ZN41_INTERNAL_3da5bfd3_4_k_cu_b0b035f5_1874624cuda3std3__45__cpo6rbeginE,(_ZN41_INTERNAL_3da5bfd3_4_k_cu_b0b035f5_1874624cuda3std6ranges3__45__cpo7advanceE - _ZN41_INTERNAL_3da5bfd3_4_k_cu_b0b035f5_1874624cuda3std3__45__cpo6rbeginE)
_ZN41_INTERNAL_3da5bfd3_4_k_cu_b0b035f5_1874624cuda3std3__45__cpo6rbeginE:
	.zero		1
	.type		_ZN41_INTERNAL_3da5bfd3_4_k_cu_b0b035f5_1874624cuda3std6ranges3__45__cpo7advanceE,@object
	.size		_ZN41_INTERNAL_3da5bfd3_4_k_cu_b0b035f5_1874624cuda3std6ranges3__45__cpo7advanceE,(_ZN41_INTERNAL_3da5bfd3_4_k_cu_b0b035f5_1874624cuda3std3__47nulloptE - _ZN41_INTERNAL_3da5bfd3_4_k_cu_b0b035f5_1874624cuda3std6ranges3__45__cpo7advanceE)
_ZN41_INTERNAL_3da5bfd3_4_k_cu_b0b035f5_1874624cuda3std6ranges3__45__cpo7advanceE:
	.zero		1
	.type		_ZN41_INTERNAL_3da5bfd3_4_k_cu_b0b035f5_1874624cuda3std3__47nulloptE,@object
	.size		_ZN41_INTERNAL_3da5bfd3_4_k_cu_b0b035f5_1874624cuda3std3__47nulloptE,(_ZN41_INTERNAL_3da5bfd3_4_k_cu_b0b035f5_1874624cuda3std6ranges3__45__cpo8distanceE - _ZN41_INTERNAL_3da5bfd3_4_k_cu_b0b035f5_1874624cuda3std3__47nulloptE)
_ZN41_INTERNAL_3da5bfd3_4_k_cu_b0b035f5_1874624cuda3std3__47nulloptE:
	.zero		1
	.type		_ZN41_INTERNAL_3da5bfd3_4_k_cu_b0b035f5_1874624cuda3std6ranges3__45__cpo8distanceE,@object
	.size		_ZN41_INTERNAL_3da5bfd3_4_k_cu_b0b035f5_1874624cuda3std6ranges3__45__cpo8distanceE,(_ZN41_INTERNAL_3da5bfd3_4_k_cu_b0b035f5_1874626thrust24THRUST_300001_SM_1000_NS12placeholders2_6E - _ZN41_INTERNAL_3da5bfd3_4_k_cu_b0b035f5_1874624cuda3std6ranges3__45__cpo8distanceE)
_ZN41_INTERNAL_3da5bfd3_4_k_cu_b0b035f5_1874624cuda3std6ranges3__45__cpo8distanceE:
	.zero		1
	.type		_ZN41_INTERNAL_3da5bfd3_4_k_cu_b0b035f5_1874626thrust24THRUST_300001_SM_1000_NS12placeholders2_6E,@object
	.size		_ZN41_INTERNAL_3da5bfd3_4_k_cu_b0b035f5_1874626thrust24THRUST_300001_SM_1000_NS12placeholders2_6E,(_ZN41_INTERNAL_3da5bfd3_4_k_cu_b0b035f5_1874624cuda3std3__45__cpo4cendE - _ZN41_INTERNAL_3da5bfd3_4_k_cu_b0b035f5_1874626thrust24THRUST_300001_SM_1000_NS12placeholders2_6E)
_ZN41_INTERNAL_3da5bfd3_4_k_cu_b0b035f5_1874626thrust24THRUST_300001_SM_1000_NS12placeholders2_6E:
	.zero		1
	.type		_ZN41_INTERNAL_3da5bfd3_4_k_cu_b0b035f5_1874624cuda3std3__45__cpo4cendE,@object
	.size		_ZN41_INTERNAL_3da5bfd3_4_k_cu_b0b035f5_1874624cuda3std3__45__cpo4cendE,(_ZN41_INTERNAL_3da5bfd3_4_k_cu_b0b035f5_1874624cuda3std6ranges3__45__cpo4cendE - _ZN41_INTERNAL_3da5bfd3_4_k_cu_b0b035f5_1874624cuda3std3__45__cpo4cendE)
_ZN41_INTERNAL_3da5bfd3_4_k_cu_b0b035f5_1874624cuda3std3__45__cpo4cendE:
	.zero		1
	.type		_ZN41_INTERNAL_3da5bfd3_4_k_cu_b0b035f5_1874624cuda3std6ranges3__45__cpo4cendE,@object
	.size		_ZN41_INTERNAL_3da5bfd3_4_k_cu_b0b035f5_1874624cuda3std6ranges3__45__cpo4cendE,(_ZN41_INTERNAL_3da5bfd3_4_k_cu_b0b035f5_1874624cuda3std3__420unreachable_sentinelE - _ZN41_INTERNAL_3da5bfd3_4_k_cu_b0b035f5_1874624cuda3std6ranges3__45__cpo4cendE)
_ZN41_INTERNAL_3da5bfd3_4_k_cu_b0b035f5_1874624cuda3std6ranges3__45__cpo4cendE:
	.zero		1
	.type		_ZN41_INTERNAL_3da5bfd3_4_k_cu_b0b035f5_1874624cuda3std3__420unreachable_sentinelE,@object
	.size		_ZN41_INTERNAL_3da5bfd3_4_k_cu_b0b035f5_1874624cuda3std3__420unreachable_sentinelE,(_ZN41_INTERNAL_3da5bfd3_4_k_cu_b0b035f5_1874624cuda3std6ranges3__45__cpo5ssizeE - _ZN41_INTERNAL_3da5bfd3_4_k_cu_b0b035f5_1874624cuda3std3__420unreachable_sentinelE)
_ZN41_INTERNAL_3da5bfd3_4_k_cu_b0b035f5_1874624cuda3std3__420unreachable_sentinelE:
	.zero		1
	.type		_ZN41_INTERNAL_3da5bfd3_4_k_cu_b0b035f5_1874624cuda3std6ranges3__45__cpo5ssizeE,@object
	.size		_ZN41_INTERNAL_3da5bfd3_4_k_cu_b0b035f5_1874624cuda3std6ranges3__45__cpo5ssizeE,(_ZN41_INTERNAL_3da5bfd3_4_k_cu_b0b035f5_1874626thrust24THRUST_300001_SM_1000_NS12placeholders3_10E - _ZN41_INTERNAL_3da5bfd3_4_k_cu_b0b035f5_1874624cuda3std6ranges3__45__cpo5ssizeE)
_ZN41_INTERNAL_3da5bfd3_4_k_cu_b0b035f5_1874624cuda3std6ranges3__45__cpo5ssizeE:
	.zero		1
	.type		_ZN41_INTERNAL_3da5bfd3_4_k_cu_b0b035f5_1874626thrust24THRUST_300001_SM_1000_NS12placeholders3_10E,@object
	.size		_ZN41_INTERNAL_3da5bfd3_4_k_cu_b0b035f5_1874626thrust24THRUST_300001_SM_1000_NS12placeholders3_10E,(_ZN41_INTERNAL_3da5bfd3_4_k_cu_b0b035f5_1874624cuda3std3__45__cpo5crendE - _ZN41_INTERNAL_3da5bfd3_4_k_cu_b0b035f5_1874626thrust24THRUST_300001_SM_1000_NS12placeholders3_10E)
_ZN41_INTERNAL_3da5bfd3_4_k_cu_b0b035f5_1874626thrust24THRUST_300001_SM_1000_NS12placeholders3_10E:
	.zero		1
	.type		_ZN41_INTERNAL_3da5bfd3_4_k_cu_b0b035f5_1874624cuda3std3__45__cpo5crendE,@object
	.size		_ZN41_INTERNAL_3da5bfd3_4_k_cu_b0b035f5_1874624cuda3std3__45__cpo5crendE,(_ZN41_INTERNAL_3da5bfd3_4_k_cu_b0b035f5_1874624cuda3std6ranges3__45__cpo4prevE - _ZN41_INTERNAL_3da5bfd3_4_k_cu_b0b035f5_1874624cuda3std3__45__cpo5crendE)
_ZN41_INTERNAL_3da5bfd3_4_k_cu_b0b035f5_1874624cuda3std3__45__cpo5crendE:
	.zero		1
	.type		_ZN41_INTERNAL_3da5bfd3_4_k_cu_b0b035f5_1874624cuda3std6ranges3__45__cpo4prevE,@object
	.size		_ZN41_INTERNAL_3da5bfd3_4_k_cu_b0b035f5_1874624cuda3std6ranges3__45__cpo4prevE,(_ZN41_INTERNAL_3da5bfd3_4_k_cu_b0b035f5_1874624cuda3std6ranges3__45__cpo9iter_moveE - _ZN41_INTERNAL_3da5bfd3_4_k_cu_b0b035f5_1874624cuda3std6ranges3__45__cpo4prevE)
_ZN41_INTERNAL_3da5bfd3_4_k_cu_b0b035f5_1874624cuda3std6ranges3__45__cpo4prevE:
	.zero		1
	.type		_ZN41_INTERNAL_3da5bfd3_4_k_cu_b0b035f5_1874624cuda3std6ranges3__45__cpo9iter_moveE,@object
	.size		_ZN41_INTERNAL_3da5bfd3_4_k_cu_b0b035f5_1874624cuda3std6ranges3__45__cpo9iter_moveE,(_ZN41_INTERNAL_3da5bfd3_4_k_cu_b0b035f5_1874626thrust24THRUST_300001_SM_1000_NS12placeholders2_2E - _ZN41_INTERNAL_3da5bfd3_4_k_cu_b0b035f5_1874624cuda3std6ranges3__45__cpo9iter_moveE)
_ZN41_INTERNAL_3da5bfd3_4_k_cu_b0b035f5_1874624cuda3std6ranges3__45__cpo9iter_moveE:
	.zero		1
	.type		_ZN41_INTERNAL_3da5bfd3_4_k_cu_b0b035f5_1874626thrust24THRUST_300001_SM_1000_NS12placeholders2_2E,@object
	.size		_ZN41_INTERNAL_3da5bfd3_4_k_cu_b0b035f5_1874626thrust24THRUST_300001_SM_1000_NS12placeholders2_2E,(_ZN41_INTERNAL_3da5bfd3_4_k_cu_b0b035f5_1874626thrust24THRUST_300001_SM_1000_NS12placeholders2_4E - _ZN41_INTERNAL_3da5bfd3_4_k_cu_b0b035f5_1874626thrust24THRUST_300001_SM_1000_NS12placeholders2_2E)
_ZN41_INTERNAL_3da5bfd3_4_k_cu_b0b035f5_1874626thrust24THRUST_300001_SM_1000_NS12placeholders2_2E:
	.zero		1
	.type		_ZN41_INTERNAL_3da5bfd3_4_k_cu_b0b035f5_1874626thrust24THRUST_300001_SM_1000_NS12placeholders2_4E,@object
	.size		_ZN41_INTERNAL_3da5bfd3_4_k_cu_b0b035f5_1874626thrust24THRUST_300001_SM_1000_NS12placeholders2_4E,(_ZN41_INTERNAL_3da5bfd3_4_k_cu_b0b035f5_1874624cuda3std3__45__cpo3endE - _ZN41_INTERNAL_3da5bfd3_4_k_cu_b0b035f5_1874626thrust24THRUST_300001_SM_1000_NS12placeholders2_4E)
_ZN41_INTERNAL_3da5bfd3_4_k_cu_b0b035f5_1874626thrust24THRUST_300001_SM_1000_NS12placeholders2_4E:
	.zero		1
	.type		_ZN41_INTERNAL_3da5bfd3_4_k_cu_b0b035f5_1874624cuda3std3__45__cpo3endE,@object
	.size		_ZN41_INTERNAL_3da5bfd3_4_k_cu_b0b035f5_1874624cuda3std3__45__cpo3endE,(_ZN41_INTERNAL_3da5bfd3_4_k_cu_b0b035f5_1874624cuda3std6ranges3__45__cpo3endE - _ZN41_INTERNAL_3da5bfd3_4_k_cu_b0b035f5_1874624cuda3std3__45__cpo3endE)
_ZN41_INTERNAL_3da5bfd3_4_k_cu_b0b035f5_1874624cuda3std3__45__cpo3endE:
	.zero		1
	.type		_ZN41_INTERNAL_3da5bfd3_4_k_cu_b0b035f5_1874624cuda3std6ranges3__45__cpo3endE,@object
	.size		_ZN41_INTERNAL_3da5bfd3_4_k_cu_b0b035f5_1874624cuda3std6ranges3__45__cpo3endE,(_ZN41_INTERNAL_3da5bfd3_4_k_cu_b0b035f5_1874624cuda3std3__419piecewise_constructE - _ZN41_INTERNAL_3da5bfd3_4_k_cu_b0b035f5_1874624cuda3std6ranges3__45__cpo3endE)
_ZN41_INTERNAL_3da5bfd3_4_k_cu_b0b035f5_1874624cuda3std6ranges3__45__cpo3endE:
	.zero		1
	.type		_ZN41_INTERNAL_3da5bfd3_4_k_cu_b0b035f5_1874624cuda3std3__419piecewise_constructE,@object
	.size		_ZN41_INTERNAL_3da5bfd3_4_k_cu_b0b035f5_1874624cuda3std3__419piecewise_constructE,(_ZN41_INTERNAL_3da5bfd3_4_k_cu_b0b035f5_1874624cuda3std6ranges3__45__cpo5cdataE - _ZN41_INTERNAL_3da5bfd3_4_k_cu_b0b035f5_1874624cuda3std3__419piecewise_constructE)
_ZN41_INTERNAL_3da5bfd3_4_k_cu_b0b035f5_1874624cuda3std3__419piecewise_constructE:
	.zero		1
	.type		_ZN41_INTERNAL_3da5bfd3_4_k_cu_b0b035f5_1874624cuda3std6ranges3__45__cpo5cdataE,@object
	.size		_ZN41_INTERNAL_3da5bfd3_4_k_cu_b0b035f5_1874624cuda3std6ranges3__45__cpo5cdataE,(_ZN41_INTERNAL_3da5bfd3_4_k_cu_b0b035f5_1874626thrust24THRUST_300001_SM_1000_NS12placeholders2_8E - _ZN41_INTERNAL_3da5bfd3_4_k_cu_b0b035f5_1874624cuda3std6ranges3__45__cpo5cdataE)
_ZN41_INTERNAL_3da5bfd3_4_k_cu_b0b035f5_1874624cuda3std6ranges3__45__cpo5cdataE:
	.zero		1
	.type		_ZN41_INTERNAL_3da5bfd3_4_k_cu_b0b035f5_1874626thrust24THRUST_300001_SM_1000_NS12placeholders2_8E,@object
	.size		_ZN41_INTERNAL_3da5bfd3_4_k_cu_b0b035f5_1874626thrust24THRUST_300001_SM_1000_NS12placeholders2_8E,(_ZN41_INTERNAL_3da5bfd3_4_k_cu_b0b035f5_1874624cuda3std3__45__cpo4rendE - _ZN41_INTERNAL_3da5bfd3_4_k_cu_b0b035f5_1874626thrust24THRUST_300001_SM_1000_NS12placeholders2_8E)
_ZN41_INTERNAL_3da5bfd3_4_k_cu_b0b035f5_1874626thrust24THRUST_300001_SM_1000_NS12placeholders2_8E:
	.zero		1
	.type		_ZN41_INTERNAL_3da5bfd3_4_k_cu_b0b035f5_1874624cuda3std3__45__cpo4rendE,@object
	.size		_ZN41_INTERNAL_3da5bfd3_4_k_cu_b0b035f5_1874624cuda3std3__45__cpo4rendE,(_ZN41_INTERNAL_3da5bfd3_4_k_cu_b0b035f5_1874624cuda3std6ranges3__45__cpo9iter_swapE - _ZN41_INTERNAL_3da5bfd3_4_k_cu_b0b035f5_1874624cuda3std3__45__cpo4rendE)
_ZN41_INTERNAL_3da5bfd3_4_k_cu_b0b035f5_1874624cuda3std3__45__cpo4rendE:
	.zero		1
	.type		_ZN41_INTERNAL_3da5bfd3_4_k_cu_b0b035f5_1874624cuda3std6ranges3__45__cpo9iter_swapE,@object
	.size		_ZN41_INTERNAL_3da5bfd3_4_k_cu_b0b035f5_1874624cuda3std6ranges3__45__cpo9iter_swapE,(_ZN41_INTERNAL_3da5bfd3_4_k_cu_b0b035f5_1874624cuda3std3__48unexpectE - _ZN41_INTERNAL_3da5bfd3_4_k_cu_b0b035f5_1874624cuda3std6ranges3__45__cpo9iter_swapE)
_ZN41_INTERNAL_3da5bfd3_4_k_cu_b0b035f5_1874624cuda3std6ranges3__45__cpo9iter_swapE:
	.zero		1
	.type		_ZN41_INTERNAL_3da5bfd3_4_k_cu_b0b035f5_1874624cuda3std3__48unexpectE,@object
	.size		_ZN41_INTERNAL_3da5bfd3_4_k_cu_b0b035f5_1874624cuda3std3__48unexpectE,(_ZN41_INTERNAL_3da5bfd3_4_k_cu_b0b035f5_1874626thrust24THRUST_300001_SM_1000_NS6system6detail10sequential3seqE - _ZN41_INTERNAL_3da5bfd3_4_k_cu_b0b035f5_1874624cuda3std3__48unexpectE)
_ZN41_INTERNAL_3da5bfd3_4_k_cu_b0b035f5_1874624cuda3std3__48unexpectE:
	.zero		1
	.type		_ZN41_INTERNAL_3da5bfd3_4_k_cu_b0b035f5_1874626thrust24THRUST_300001_SM_1000_NS6system6detail10sequential3seqE,@object
	.size		_ZN41_INTERNAL_3da5bfd3_4_k_cu_b0b035f5_1874626thrust24THRUST_300001_SM_1000_NS6system6detail10sequential3seqE,(.L_29 - _ZN41_INTERNAL_3da5bfd3_4_k_cu_b0b035f5_1874626thrust24THRUST_300001_SM_1000_NS6system6detail10sequential3seqE)
_ZN41_INTERNAL_3da5bfd3_4_k_cu_b0b035f5_1874626thrust24THRUST_300001_SM_1000_NS6system6detail10sequential3seqE:
	.zero		1
.L_29:


//--------------------- .nv.constant0._ZN3cub18CUB_300001_SM_10006detail11EmptyKernelIvEEvv --------------------------
	.section	.nv.constant0._ZN3cub18CUB_300001_SM_10006detail11EmptyKernelIvEEvv,"a",@progbits
	.sectionflags	@""
	.align	4
.nv.constant0._ZN3cub18CUB_300001_SM_10006detail11EmptyKernelIvEEvv:
	.zero		896


//--------------------- SYMBOLS --------------------------

	.type		.nv.reservedSmem.offset0,@object
	.size		.nv.reservedSmem.offset0,0x4
